	.headerflags	@"EF_CUDA_TEXMODE_UNIFIED EF_CUDA_64BIT_ADDRESS EF_CUDA_ACCELERATORS EF_CUDA_SM90 EF_CUDA_VIRTUAL_SM(EF_CUDA_SM90)"
	.elftype	@"ET_EXEC"


//--------------------- .nv.info                  --------------------------
	.section	.nv.info,"",@"SHT_CUDA_INFO"
	.align	4


	//----- nvinfo : EIATTR_REGCOUNT
	.align		4
        /*0000*/ 	.byte	0x04, 0x2f
        /*0002*/ 	.short	(.L_1 - .L_0)
	.align		4
.L_0:
        /*0004*/ 	.word	index@(triton_poi_fused_convolution_32)
        /*0008*/ 	.word	0x00000012


	//----- nvinfo : EIATTR_MIN_STACK_SIZE
	.align		4
.L_1:
        /*000c*/ 	.byte	0x04, 0x12
        /*000e*/ 	.short	(.L_3 - .L_2)
	.align		4
.L_2:
        /*0010*/ 	.word	index@(triton_poi_fused_convolution_32)
        /*0014*/ 	.word	0x00000000


	//----- nvinfo : EIATTR_FRAME_SIZE
	.align		4
.L_3:
        /*0018*/ 	.byte	0x04, 0x11
        /*001a*/ 	.short	(.L_5 - .L_4)
	.align		4
.L_4:
        /*001c*/ 	.word	index@(triton_poi_fused_convolution_32)
        /*0020*/ 	.word	0x00000000


	//----- nvinfo : EIATTR_MIN_STACK_SIZE
	.align		4
.L_5:
        /*0024*/ 	.byte	0x04, 0x12
        /*0026*/ 	.short	(.L_7 - .L_6)
	.align		4
.L_6:
        /*0028*/ 	.word	index@(triton_poi_fused_convolution_32)
        /*002c*/ 	.word	0x00000000
.L_7:


//--------------------- .nv.info.triton_poi_fused_convolution_32 --------------------------
	.section	.nv.info.triton_poi_fused_convolution_32,"",@"SHT_CUDA_INFO"
	.sectionflags	@""
	.align	4


	//----- nvinfo : EIATTR_CUDA_API_VERSION
	.align		4
        /*0000*/ 	.byte	0x04, 0x37
        /*0002*/ 	.short	(.L_9 - .L_8)
.L_8:
        /*0004*/ 	.word	0x0000007c


	//----- nvinfo : EIATTR_KPARAM_INFO
	.align		4
.L_9:
        /*0008*/ 	.byte	0x04, 0x17
        /*000a*/ 	.short	(.L_11 - .L_10)
.L_10:
        /*000c*/ 	.word	0x00000000
        /*0010*/ 	.short	0x0002
        /*0012*/ 	.short	0x0010
        /*0014*/ 	.byte	0x00, 0xf0, 0x11, 0x00


	//----- nvinfo : EIATTR_KPARAM_INFO
	.align		4
.L_11:
        /*0018*/ 	.byte	0x04, 0x17
        /*001a*/ 	.short	(.L_13 - .L_12)
.L_12:
        /*001c*/ 	.word	0x00000000
        /*0020*/ 	.short	0x0001
        /*0022*/ 	.short	0x0008
        /*0024*/ 	.byte	0x00, 0xf4, 0x21, 0x00


	//----- nvinfo : EIATTR_KPARAM_INFO
	.align		4
.L_13:
        /*0028*/ 	.byte	0x04, 0x17
        /*002a*/ 	.short	(.L_15 - .L_14)
.L_14:
        /*002c*/ 	.word	0x00000000
        /*0030*/ 	.short	0x0000
        /*0032*/ 	.short	0x0000
        /*0034*/ 	.byte	0x00, 0xf4, 0x21, 0x00


	//----- nvinfo : EIATTR_SPARSE_MMA_MASK
	.align		4
.L_15:
        /*0038*/ 	.byte	0x03, 0x50
        /*003a*/ 	.short	0x0000


	//----- nvinfo : EIATTR_MAXREG_COUNT
	.align		4
        /*003c*/ 	.byte	0x03, 0x1b
        /*003e*/ 	.short	0x00ff


	//----- nvinfo : EIATTR_EXIT_INSTR_OFFSETS
	.align		4
        /*0040*/ 	.byte	0x04, 0x1c
        /*0042*/ 	.short	(.L_17 - .L_16)


	//   ....[0]....
.L_16:
        /*0044*/ 	.word	0x00000260


	//----- nvinfo : EIATTR_REQNTID
	.align		4
.L_17:
        /*0048*/ 	.byte	0x04, 0x10
        /*004a*/ 	.short	(.L_19 - .L_18)
.L_18:
        /*004c*/ 	.word	0x00000080
        /*0050*/ 	.word	0x00000001
        /*0054*/ 	.word	0x00000001


	//----- nvinfo : EIATTR_CBANK_PARAM_SIZE
	.align		4
.L_19:
        /*0058*/ 	.byte	0x03, 0x19
        /*005a*/ 	.short	0x0014


	//----- nvinfo : EIATTR_PARAM_CBANK
	.align		4
        /*005c*/ 	.byte	0x04, 0x0a
        /*005e*/ 	.short	(.L_21 - .L_20)
	.align		4
.L_20:
        /*0060*/ 	.word	index@(.nv.constant0.triton_poi_fused_convolution_32)
        /*0064*/ 	.short	0x0210
        /*0066*/ 	.short	0x0014


	//----- nvinfo : EIATTR_SW_WAR
	.align		4
.L_21:
        /*0068*/ 	.byte	0x04, 0x36
        /*006a*/ 	.short	(.L_23 - .L_22)
.L_22:
        /*006c*/ 	.word	0x00000008
.L_23:


//--------------------- .nv.callgraph             --------------------------
	.section	.nv.callgraph,"",@"SHT_CUDA_CALLGRAPH"
	.align	4
	.sectionentsize	8
	.align		4
        /*0000*/ 	.word	0x00000000
	.align		4
        /*0004*/ 	.word	0xffffffff
	.align		4
        /*0008*/ 	.word	0x00000000
	.align		4
        /*000c*/ 	.word	0xfffffffe
	.align		4
        /*0010*/ 	.word	0x00000000
	.align		4
        /*0014*/ 	.word	0xfffffffd
	.align		4
        /*0018*/ 	.word	0x00000000
	.align		4
        /*001c*/ 	.word	0xfffffffc


//--------------------- .text.triton_poi_fused_convolution_32 --------------------------
	.section	.text.triton_poi_fused_convolution_32,"ax",@progbits
	.align	128
        .global         triton_poi_fused_convolution_32
        .type           triton_poi_fused_convolution_32,@function
        .size           triton_poi_fused_convolution_32,(.L_x_1 - triton_poi_fused_convolution_32)
        .other          triton_poi_fused_convolution_32,@"STO_CUDA_ENTRY STV_DEFAULT"
triton_poi_fused_convolution_32:
.text.triton_poi_fused_convolution_32:
[----:B------:R-:W-:Y:S01]  /*0000*/  LDC R1, c[0x0][0x28] ;  /* 0x00000a00ff017b82 */ /* 0x000fe20000000800 */
[----:B------:R-:W1:Y:S07]  /*0010*/  S2R R0, SR_TID.X ;  /* 0x0000000000007919 */ /* 0x000e6e0000002100 */
[----:B------:R-:W2:Y:S01]  /*0020*/  LDC.64 R2, c[0x0][0x218] ;  /* 0x00008600ff027b82 */ /* 0x000ea20000000a00 */
[----:B------:R-:W-:Y:S01]  /*0030*/  ULDC.64 UR4, c[0x0][0x208] ;  /* 0x0000820000047ab9 */ /* 0x000fe20000000a00 */
[----:B------:R-:W3:Y:S06]  /*0040*/  S2R R5, SR_CTAID.X ;  /* 0x0000000000057919 */ /* 0x000eec0000002500 */
[----:B------:R-:W4:Y:S01]  /*0050*/  LDC.64 R8, c[0x0][0x210] ;  /* 0x00008400ff087b82 */ /* 0x000f220000000a00 */
[----:B-1----:R-:W-:-:S02]  /*0060*/  SHF.L.U32 R0, R0, 0x2, RZ ;  /* 0x0000000200007819 */ /* 0x002fc400000006ff */
[----:B---3--:R-:W-:Y:S02]  /*0070*/  SHF.R.S32.HI R4, RZ, 0x15, R5 ;  /* 0x00000015ff047819 */ /* 0x008fe40000011405 */
[----:B------:R-:W-:Y:S02]  /*0080*/  LOP3.LUT R0, R0, 0x1fc, RZ, 0xc0, !PT ;  /* 0x000001fc00007812 */ /* 0x000fe400078ec0ff */
[----:B------:R-:W-:Y:S02]  /*0090*/  SGXT R4, R4, 0x1 ;  /* 0x000000010404781a */ /* 0x000fe40000000200 */
[----:B------:R-:W-:-:S04]  /*00a0*/  LEA R5, R5, R0, 0xa ;  /* 0x0000000005057211 */ /* 0x000fc800078e50ff */
[----:B------:R-:W-:Y:S01]  /*00b0*/  LEA.HI R4, R4, R5, RZ, 0x8 ;  /* 0x0000000504047211 */ /* 0x000fe200078f40ff */
[----:B----4-:R-:W-:-:S04]  /*00c0*/  IMAD.WIDE R8, R5, 0x4, R8 ;  /* 0x0000000405087825 */ /* 0x010fc800078e0208 */
[----:B------:R-:W-:Y:S01]  /*00d0*/  VIADD R0, R4, 0x200 ;  /* 0x0000020004007836 */ /* 0x000fe20000000000 */
[----:B------:R-:W-:-:S04]  /*00e0*/  SHF.R.S32.HI R4, RZ, 0x8, R4 ;  /* 0x00000008ff047819 */ /* 0x000fc80000011404 */
[----:B------:R-:W-:Y:S02]  /*00f0*/  SHF.R.S32.HI R0, RZ, 0x8, R0 ;  /* 0x00000008ff007819 */ /* 0x000fe40000011400 */
[----:B------:R-:W-:Y:S02]  /*0100*/  LEA.HI R6, R4, R4, RZ, 0x8 ;  /* 0x0000000404067211 */ /* 0x000fe400078f40ff */
[----:B------:R-:W-:Y:S02]  /*0110*/  LEA.HI R10, R0, R0, RZ, 0x8 ;  /* 0x00000000000a7211 */ /* 0x000fe400078f40ff */
[----:B------:R-:W-:Y:S02]  /*0120*/  LOP3.LUT R7, R6, 0xffffff00, RZ, 0xc0, !PT ;  /* 0xffffff0006077812 */ /* 0x000fe400078ec0ff */
[----:B------:R-:W-:Y:S02]  /*0130*/  LOP3.LUT R11, R10, 0xffffff00, RZ, 0xc0, !PT ;  /* 0xffffff000a0b7812 */ /* 0x000fe400078ec0ff */
[----:B------:R-:W-:-:S03]  /*0140*/  IADD3 R7, R4, -R7, RZ ;  /* 0x8000000704077210 */ /* 0x000fc60007ffe0ff */
[----:B------:R-:W-:Y:S02]  /*0150*/  IMAD.IADD R13, R0, 0x1, -R11 ;  /* 0x00000001000d7824 */ /* 0x000fe400078e0a0b */
[--C-:B--2---:R-:W-:Y:S02]  /*0160*/  IMAD.WIDE R10, R7, 0x4, R2.reuse ;  /* 0x00000004070a7825 */ /* 0x104fe400078e0202 */
[----:B------:R-:W2:Y:S02]  /*0170*/  LDG.E.128 R4, desc[UR4][R8.64] ;  /* 0x0000000408047981 */ /* 0x000ea4000c1e1d00 */
[----:B------:R-:W-:Y:S02]  /*0180*/  IMAD.WIDE R2, R13, 0x4, R2 ;  /* 0x000000040d027825 */ /* 0x000fe400078e0202 */
[----:B------:R-:W2:Y:S04]  /*0190*/  LDG.E.EL R10, desc[UR4][R10.64] ;  /* 0x000000040a0a7981 */ /* 0x000ea8000c2e1900 */
[----:B------:R-:W3:Y:S04]  /*01a0*/  LDG.E.EL R2, desc[UR4][R2.64] ;  /* 0x0000000402027981 */ /* 0x000ee8000c2e1900 */
[----:B------:R-:W3:Y:S01]  /*01b0*/  LDG.E.128 R12, desc[UR4][R8.64+0x800] ;  /* 0x00080004080c7981 */ /* 0x000ee2000c1e1d00 */
[--C-:B--2---:R-:W-:Y:S01]  /*01c0*/  FADD R4, R4, R10.reuse ;  /* 0x0000000a04047221 */ /* 0x104fe20000000000 */
[--C-:B------:R-:W-:Y:S01]  /*01d0*/  FADD R5, R5, R10.reuse ;  /* 0x0000000a05057221 */ /* 0x100fe20000000000 */
[--C-:B------:R-:W-:Y:S01]  /*01e0*/  FADD R6, R6, R10.reuse ;  /* 0x0000000a06067221 */ /* 0x100fe20000000000 */
[----:B------:R-:W-:Y:S01]  /*01f0*/  FADD R7, R7, R10 ;  /* 0x0000000a07077221 */ /* 0x000fe20000000000 */
[--C-:B---3--:R-:W-:Y:S01]  /*0200*/  FADD R12, R12, R2.reuse ;  /* 0x000000020c0c7221 */ /* 0x108fe20000000000 */
[--C-:B------:R-:W-:Y:S01]  /*0210*/  FADD R13, R13, R2.reuse ;  /* 0x000000020d0d7221 */ /* 0x100fe20000000000 */
[--C-:B------:R-:W-:Y:S01]  /*0220*/  FADD R14, R14, R2.reuse ;  /* 0x000000020e0e7221 */ /* 0x100fe20000000000 */
[----:B------:R-:W-:Y:S01]  /*0230*/  FADD R15, R15, R2 ;  /* 0x000000020f0f7221 */ /* 0x000fe20000000000 */
[----:B------:R-:W-:Y:S04]  /*0240*/  STG.E.128 desc[UR4][R8.64], R4 ;  /* 0x0000000408007986 */ /* 0x000fe8000c101d04 */
[----:B------:R-:W-:Y:S01]  /*0250*/  STG.E.128 desc[UR4][R8.64+0x800], R12 ;  /* 0x0008000c08007986 */ /* 0x000fe2000c101d04 */
[----:B------:R-:W-:Y:S05]  /*0260*/  EXIT ;  /* 0x000000000000794d */ /* 0x000fea0003800000 */
.L_x_0:
[----:B------:R-:W-:-:S00]  /*0270*/  BRA `(.L_x_0) ;  /* 0xfffffffc00fc7947 */ /* 0x000fc0000383ffff */
[----:B------:R-:W-:-:S00]  /*0280*/  NOP ;  /* 0x0000000000007918 */ /* 0x000fc00000000000 */
[----:B------:R-:W-:-:S00]  /*0290*/  NOP ;  /* 0x0000000000007918 */ /* 0x000fc00000000000 */
[----:B------:R-:W-:-:S00]  /*02a0*/  NOP ;  /* 0x0000000000007918 */ /* 0x000fc00000000000 */
[----:B------:R-:W-:-:S00]  /*02b0*/  NOP ;  /* 0x0000000000007918 */ /* 0x000fc00000000000 */
[----:B------:R-:W-:-:S00]  /*02c0*/  NOP ;  /* 0x0000000000007918 */ /* 0x000fc00000000000 */
[----:B------:R-:W-:-:S00]  /*02d0*/  NOP ;  /* 0x0000000000007918 */ /* 0x000fc00000000000 */
[----:B------:R-:W-:-:S00]  /*02e0*/  NOP ;  /* 0x0000000000007918 */ /* 0x000fc00000000000 */
[----:B------:R-:W-:-:S00]  /*02f0*/  NOP ;  /* 0x0000000000007918 */ /* 0x000fc00000000000 */
.L_x_1:


//--------------------- .nv.constant0.triton_poi_fused_convolution_32 --------------------------
	.section	.nv.constant0.triton_poi_fused_convolution_32,"a",@progbits
	.sectionflags	@""
	.align	4
.nv.constant0.triton_poi_fused_convolution_32:
	.zero		548
